//
// Generated by NVIDIA NVVM Compiler
//
// Compiler Build ID: CL-36424714
// Cuda compilation tools, release 13.0, V13.0.88
// Based on NVVM 20.0.0
//

.version 9.0
.target sm_100
.address_size 64

	// .globl	_Z41NoCornerTurningMatrixMultiplicationKernelPfS_S_i
// _ZZ41NoCornerTurningMatrixMultiplicationKernelPfS_S_iE8shared_M has been demoted
// _ZZ41NoCornerTurningMatrixMultiplicationKernelPfS_S_iE8shared_N has been demoted
// _ZZ39CornerTurningMatrixMultiplicationKernelPfS_S_iE8shared_M has been demoted
// _ZZ39CornerTurningMatrixMultiplicationKernelPfS_S_iE8shared_N has been demoted

.visible .entry _Z41NoCornerTurningMatrixMultiplicationKernelPfS_S_i(
	.param .u64 .ptr .align 1 _Z41NoCornerTurningMatrixMultiplicationKernelPfS_S_i_param_0,
	.param .u64 .ptr .align 1 _Z41NoCornerTurningMatrixMultiplicationKernelPfS_S_i_param_1,
	.param .u64 .ptr .align 1 _Z41NoCornerTurningMatrixMultiplicationKernelPfS_S_i_param_2,
	.param .u32 _Z41NoCornerTurningMatrixMultiplicationKernelPfS_S_i_param_3
)
{
	.reg .pred 	%p<6>;
	.reg .b32 	%r<35>;
	.reg .b32 	%f<21>;
	.reg .b64 	%rd<13>;
	.reg .b64 	%fd<5>;
	// demoted variable
	.shared .align 4 .b8 _ZZ41NoCornerTurningMatrixMultiplicationKernelPfS_S_iE8shared_M[16];
	// demoted variable
	.shared .align 4 .b8 _ZZ41NoCornerTurningMatrixMultiplicationKernelPfS_S_iE8shared_N[16];
	ld.param.u64 	%rd3, [_Z41NoCornerTurningMatrixMultiplicationKernelPfS_S_i_param_0];
	ld.param.u64 	%rd4, [_Z41NoCornerTurningMatrixMultiplicationKernelPfS_S_i_param_1];
	ld.param.u64 	%rd5, [_Z41NoCornerTurningMatrixMultiplicationKernelPfS_S_i_param_2];
	ld.param.u32 	%r14, [_Z41NoCornerTurningMatrixMultiplicationKernelPfS_S_i_param_3];
	mov.u32 	%r15, %ctaid.x;
	mov.u32 	%r16, %ctaid.y;
	mov.u32 	%r1, %tid.x;
	mov.u32 	%r2, %tid.y;
	mov.u32 	%r17, %ntid.y;
	mad.lo.s32 	%r3, %r16, %r17, %r2;
	mov.u32 	%r18, %ntid.x;
	mad.lo.s32 	%r4, %r15, %r18, %r1;
	cvt.rn.f64.s32 	%fd2, %r14;
	mul.f64 	%fd3, %fd2, 0d3FE0000000000000;
	cvt.rpi.f64.f64 	%fd1, %fd3;
	setp.leu.f64 	%p1, %fd1, 0d0000000000000000;
	mov.f32 	%f20, 0f00000000;
	@%p1 bra 	$L__BB0_7;
	mad.lo.s32 	%r5, %r14, %r3, %r1;
	mad.lo.s32 	%r6, %r14, %r4, %r2;
	shl.b32 	%r20, %r2, 3;
	mov.u32 	%r21, _ZZ41NoCornerTurningMatrixMultiplicationKernelPfS_S_iE8shared_M;
	add.s32 	%r7, %r21, %r20;
	shl.b32 	%r22, %r1, 2;
	add.s32 	%r8, %r7, %r22;
	mov.u32 	%r23, _ZZ41NoCornerTurningMatrixMultiplicationKernelPfS_S_iE8shared_N;
	add.s32 	%r10, %r23, %r22;
	add.s32 	%r9, %r10, %r20;
	cvta.to.global.u64 	%rd1, %rd3;
	cvta.to.global.u64 	%rd2, %rd4;
	mov.f32 	%f20, 0f00000000;
	mov.b32 	%r34, 0;
$L__BB0_2:
	shl.b32 	%r12, %r34, 1;
	add.s32 	%r24, %r12, %r1;
	max.s32 	%r26, %r3, %r24;
	setp.ge.s32 	%p2, %r26, %r14;
	mov.f32 	%f18, 0f00000000;
	@%p2 bra 	$L__BB0_4;
	add.s32 	%r27, %r5, %r12;
	mul.wide.s32 	%rd6, %r27, 4;
	add.s64 	%rd7, %rd1, %rd6;
	ld.global.f32 	%f18, [%rd7];
$L__BB0_4:
	st.shared.f32 	[%r8], %f18;
	add.s32 	%r28, %r12, %r2;
	max.s32 	%r30, %r4, %r28;
	setp.ge.s32 	%p3, %r30, %r14;
	mov.f32 	%f19, 0f00000000;
	@%p3 bra 	$L__BB0_6;
	add.s32 	%r31, %r6, %r12;
	mul.wide.s32 	%rd8, %r31, 4;
	add.s64 	%rd9, %rd2, %rd8;
	ld.global.f32 	%f19, [%rd9];
$L__BB0_6:
	st.shared.f32 	[%r9], %f19;
	bar.sync 	0;
	ld.shared.f32 	%f12, [%r7];
	ld.shared.f32 	%f13, [%r10];
	fma.rn.f32 	%f14, %f12, %f13, %f20;
	ld.shared.f32 	%f15, [%r7+4];
	ld.shared.f32 	%f16, [%r10+8];
	fma.rn.f32 	%f20, %f15, %f16, %f14;
	bar.sync 	0;
	add.s32 	%r34, %r34, 1;
	cvt.rn.f64.u32 	%fd4, %r34;
	setp.gt.f64 	%p4, %fd1, %fd4;
	@%p4 bra 	$L__BB0_2;
$L__BB0_7:
	max.s32 	%r32, %r3, %r4;
	setp.ge.s32 	%p5, %r32, %r14;
	@%p5 bra 	$L__BB0_9;
	mad.lo.s32 	%r33, %r14, %r3, %r4;
	cvta.to.global.u64 	%rd10, %rd5;
	mul.wide.s32 	%rd11, %r33, 4;
	add.s64 	%rd12, %rd10, %rd11;
	st.global.f32 	[%rd12], %f20;
$L__BB0_9:
	ret;

}
	// .globl	_Z39CornerTurningMatrixMultiplicationKernelPfS_S_i
.visible .entry _Z39CornerTurningMatrixMultiplicationKernelPfS_S_i(
	.param .u64 .ptr .align 1 _Z39CornerTurningMatrixMultiplicationKernelPfS_S_i_param_0,
	.param .u64 .ptr .align 1 _Z39CornerTurningMatrixMultiplicationKernelPfS_S_i_param_1,
	.param .u64 .ptr .align 1 _Z39CornerTurningMatrixMultiplicationKernelPfS_S_i_param_2,
	.param .u32 _Z39CornerTurningMatrixMultiplicationKernelPfS_S_i_param_3
)
{
	.reg .pred 	%p<8>;
	.reg .b32 	%r<37>;
	.reg .b32 	%f<21>;
	.reg .b64 	%rd<13>;
	.reg .b64 	%fd<5>;
	// demoted variable
	.shared .align 4 .b8 _ZZ39CornerTurningMatrixMultiplicationKernelPfS_S_iE8shared_M[16];
	// demoted variable
	.shared .align 4 .b8 _ZZ39CornerTurningMatrixMultiplicationKernelPfS_S_iE8shared_N[16];
	ld.param.u64 	%rd3, [_Z39CornerTurningMatrixMultiplicationKernelPfS_S_i_param_0];
	ld.param.u64 	%rd4, [_Z39CornerTurningMatrixMultiplicationKernelPfS_S_i_param_1];
	ld.param.u64 	%rd5, [_Z39CornerTurningMatrixMultiplicationKernelPfS_S_i_param_2];
	ld.param.u32 	%r17, [_Z39CornerTurningMatrixMultiplicationKernelPfS_S_i_param_3];
	mov.u32 	%r18, %ctaid.x;
	mov.u32 	%r19, %ctaid.y;
	mov.u32 	%r1, %tid.x;
	mov.u32 	%r2, %tid.y;
	mov.u32 	%r20, %ntid.y;
	mad.lo.s32 	%r3, %r19, %r20, %r2;
	mov.u32 	%r21, %ntid.x;
	mul.lo.s32 	%r4, %r18, %r21;
	add.s32 	%r5, %r4, %r1;
	cvt.rn.f64.s32 	%fd2, %r17;
	mul.f64 	%fd3, %fd2, 0d3FE0000000000000;
	cvt.rpi.f64.f64 	%fd1, %fd3;
	setp.leu.f64 	%p1, %fd1, 0d0000000000000000;
	mov.f32 	%f20, 0f00000000;
	@%p1 bra 	$L__BB1_7;
	mad.lo.s32 	%r6, %r17, %r3, %r1;
	add.s32 	%r7, %r4, %r2;
	mad.lo.s32 	%r8, %r17, %r7, %r1;
	shl.b32 	%r23, %r2, 3;
	mov.u32 	%r24, _ZZ39CornerTurningMatrixMultiplicationKernelPfS_S_iE8shared_M;
	add.s32 	%r9, %r24, %r23;
	shl.b32 	%r25, %r1, 2;
	add.s32 	%r10, %r9, %r25;
	shl.b32 	%r26, %r1, 3;
	mov.u32 	%r27, _ZZ39CornerTurningMatrixMultiplicationKernelPfS_S_iE8shared_N;
	add.s32 	%r28, %r27, %r26;
	shl.b32 	%r29, %r2, 2;
	add.s32 	%r11, %r28, %r29;
	sub.s32 	%r12, %r28, %r25;
	cvta.to.global.u64 	%rd1, %rd3;
	cvta.to.global.u64 	%rd2, %rd4;
	mov.f32 	%f20, 0f00000000;
	mov.b32 	%r36, 0;
$L__BB1_2:
	shl.b32 	%r14, %r36, 1;
	add.s32 	%r30, %r14, %r1;
	max.s32 	%r31, %r3, %r30;
	setp.ge.s32 	%p2, %r31, %r17;
	mov.f32 	%f18, 0f00000000;
	@%p2 bra 	$L__BB1_4;
	add.s32 	%r32, %r6, %r14;
	mul.wide.s32 	%rd6, %r32, 4;
	add.s64 	%rd7, %rd1, %rd6;
	ld.global.f32 	%f18, [%rd7];
$L__BB1_4:
	setp.ge.s32 	%p3, %r30, %r17;
	setp.ge.u32 	%p4, %r7, %r17;
	st.shared.f32 	[%r10], %f18;
	mov.f32 	%f19, 0f00000000;
	or.pred  	%p5, %p4, %p3;
	@%p5 bra 	$L__BB1_6;
	add.s32 	%r33, %r8, %r14;
	mul.wide.s32 	%rd8, %r33, 4;
	add.s64 	%rd9, %rd2, %rd8;
	ld.global.f32 	%f19, [%rd9];
$L__BB1_6:
	st.shared.f32 	[%r11], %f19;
	bar.sync 	0;
	ld.shared.f32 	%f12, [%r9];
	ld.shared.f32 	%f13, [%r12];
	fma.rn.f32 	%f14, %f12, %f13, %f20;
	ld.shared.f32 	%f15, [%r9+4];
	ld.shared.f32 	%f16, [%r12+8];
	fma.rn.f32 	%f20, %f15, %f16, %f14;
	bar.sync 	0;
	add.s32 	%r36, %r36, 1;
	cvt.rn.f64.u32 	%fd4, %r36;
	setp.gt.f64 	%p6, %fd1, %fd4;
	@%p6 bra 	$L__BB1_2;
$L__BB1_7:
	max.s32 	%r34, %r3, %r5;
	setp.ge.s32 	%p7, %r34, %r17;
	@%p7 bra 	$L__BB1_9;
	mad.lo.s32 	%r35, %r17, %r3, %r5;
	cvta.to.global.u64 	%rd10, %rd5;
	mul.wide.s32 	%rd11, %r35, 4;
	add.s64 	%rd12, %rd10, %rd11;
	st.global.f32 	[%rd12], %f20;
$L__BB1_9:
	ret;

}


// ===== COMPILED SASS (sm_100) =====

	.target	sm_100

	.elftype	@"ET_EXEC"


//--------------------- .note.nv.tkinfo           --------------------------
	.section	.note.nv.tkinfo,"",@"SHT_NOTE"
	.sectionflags	@"SHF_NOTE_NV_TKINFO"
	.tkinfo
        /*0018*/ 	.word	0x00000002
        /*0030*/ 	.string	""
        /*0030*/ 	.string	"ptxas"
        /*0030*/ 	.string	"Cuda compilation tools, release 13.0, V13.0.88"
        /*0030*/ 	.string	"Build cuda_13.0.r13.0/compiler.36424714_0"
        /*0030*/ 	.string	"-arch sm_100 -m 64 "



//--------------------- .note.nv.cuinfo           --------------------------
	.section	.note.nv.cuinfo,"",@"SHT_NOTE"
	.sectionflags	@"SHF_NOTE_NV_CUINFO"
        /*0018*/ 	.short	0x0002
        /*001a*/ 	.short	0x0064
        /*001c*/ 	.short	0x0082
	.zero		2


//--------------------- .nv.info                  --------------------------
	.section	.nv.info,"",@"SHT_CUDA_INFO"
	.align	4


	//----- nvinfo : EIATTR_REGCOUNT
	.align		4
        /*0000*/ 	.byte	0x04, 0x2f
        /*0002*/ 	.short	(.L_1 - .L_0)
	.align		4
.L_0:
        /*0004*/ 	.word	index@(_Z41NoCornerTurningMatrixMultiplicationKernelPfS_S_i)
        /*0008*/ 	.word	0x00000020


	//----- nvinfo : EIATTR_FRAME_SIZE
	.align		4
.L_1:
        /*000c*/ 	.byte	0x04, 0x11
        /*000e*/ 	.short	(.L_3 - .L_2)
	.align		4
.L_2:
        /*0010*/ 	.word	index@(_Z41NoCornerTurningMatrixMultiplicationKernelPfS_S_i)
        /*0014*/ 	.word	0x00000000


	//----- nvinfo : EIATTR_REGCOUNT
	.align		4
.L_3:
        /*0018*/ 	.byte	0x04, 0x2f
        /*001a*/ 	.short	(.L_5 - .L_4)
	.align		4
.L_4:
        /*001c*/ 	.word	index@(_Z39CornerTurningMatrixMultiplicationKernelPfS_S_i)
        /*0020*/ 	.word	0x0000001e


	//----- nvinfo : EIATTR_FRAME_SIZE
	.align		4
.L_5:
        /*0024*/ 	.byte	0x04, 0x11
        /*0026*/ 	.short	(.L_7 - .L_6)
	.align		4
.L_6:
        /*0028*/ 	.word	index@(_Z39CornerTurningMatrixMultiplicationKernelPfS_S_i)
        /*002c*/ 	.word	0x00000000


	//----- nvinfo : EIATTR_MIN_STACK_SIZE
	.align		4
.L_7:
        /*0030*/ 	.byte	0x04, 0x12
        /*0032*/ 	.short	(.L_9 - .L_8)
	.align		4
.L_8:
        /*0034*/ 	.word	index@(_Z39CornerTurningMatrixMultiplicationKernelPfS_S_i)
        /*0038*/ 	.word	0x00000000


	//----- nvinfo : EIATTR_MIN_STACK_SIZE
	.align		4
.L_9:
        /*003c*/ 	.byte	0x04, 0x12
        /*003e*/ 	.short	(.L_11 - .L_10)
	.align		4
.L_10:
        /*0040*/ 	.word	index@(_Z41NoCornerTurningMatrixMultiplicationKernelPfS_S_i)
        /*0044*/ 	.word	0x00000000
.L_11:


//--------------------- .nv.compat                --------------------------
	.section	.nv.compat,"",@"SHT_CUDA_COMPAT_INFO"
	.align	4
        /*0000*/ 	.byte	0x02, 0x09, 0x00, 0x00, 0x02, 0x02, 0x01, 0x00, 0x02, 0x05, 0x05, 0x00, 0x03, 0x07, 0x01, 0x01
        /*0010*/ 	.byte	0x02, 0x03, 0x00, 0x00, 0x02, 0x06, 0x01, 0x00, 0x04, 0x0b, 0x08, 0x00, 0x01, 0x00, 0x00, 0x00
        /*0020*/ 	.byte	0x00, 0x00, 0x00, 0x00


//--------------------- .nv.info._Z39CornerTurningMatrixMultiplicationKernelPfS_S_i --------------------------
	.section	.nv.info._Z39CornerTurningMatrixMultiplicationKernelPfS_S_i,"",@"SHT_CUDA_INFO"
	.sectionflags	@""
	.align	4


	//----- nvinfo : EIATTR_CUDA_API_VERSION
	.align		4
        /*0000*/ 	.byte	0x04, 0x37
        /*0002*/ 	.short	(.L_13 - .L_12)
.L_12:
        /*0004*/ 	.word	0x00000082


	//----- nvinfo : EIATTR_KPARAM_INFO
	.align		4
.L_13:
        /*0008*/ 	.byte	0x04, 0x17
        /*000a*/ 	.short	(.L_15 - .L_14)
.L_14:
        /*000c*/ 	.word	0x00000000
        /*0010*/ 	.short	0x0003
        /*0012*/ 	.short	0x0018
        /*0014*/ 	.byte	0x00, 0xf0, 0x11, 0x00


	//----- nvinfo : EIATTR_KPARAM_INFO
	.align		4
.L_15:
        /*0018*/ 	.byte	0x04, 0x17
        /*001a*/ 	.short	(.L_17 - .L_16)
.L_16:
        /*001c*/ 	.word	0x00000000
        /*0020*/ 	.short	0x0002
        /*0022*/ 	.short	0x0010
        /*0024*/ 	.byte	0x00, 0xf5, 0x21, 0x00


	//----- nvinfo : EIATTR_KPARAM_INFO
	.align		4
.L_17:
        /*0028*/ 	.byte	0x04, 0x17
        /*002a*/ 	.short	(.L_19 - .L_18)
.L_18:
        /*002c*/ 	.word	0x00000000
        /*0030*/ 	.short	0x0001
        /*0032*/ 	.short	0x0008
        /*0034*/ 	.byte	0x00, 0xf5, 0x21, 0x00


	//----- nvinfo : EIATTR_KPARAM_INFO
	.align		4
.L_19:
        /*0038*/ 	.byte	0x04, 0x17
        /*003a*/ 	.short	(.L_21 - .L_20)
.L_20:
        /*003c*/ 	.word	0x00000000
        /*0040*/ 	.short	0x0000
        /*0042*/ 	.short	0x0000
        /*0044*/ 	.byte	0x00, 0xf5, 0x21, 0x00


	//----- nvinfo : EIATTR_SPARSE_MMA_MASK
	.align		4
.L_21:
        /*0048*/ 	.byte	0x03, 0x50
        /*004a*/ 	.short	0x0000


	//----- nvinfo : EIATTR_MAXREG_COUNT
	.align		4
        /*004c*/ 	.byte	0x03, 0x1b
        /*004e*/ 	.short	0x00ff


	//----- nvinfo : EIATTR_NUM_BARRIERS
	.align		4
        /*0050*/ 	.byte	0x02, 0x4c
        /*0052*/ 	.byte	0x01
	.zero		1


	//----- nvinfo : EIATTR_MERCURY_ISA_VERSION
	.align		4
        /*0054*/ 	.byte	0x03, 0x5f
        /*0056*/ 	.short	0x0101


	//----- nvinfo : EIATTR_VRC_CTA_INIT_COUNT
	.align		4
        /*0058*/ 	.byte	0x02, 0x4a
	.zero		1
	.zero		1


	//----- nvinfo : EIATTR_EXIT_INSTR_OFFSETS
	.align		4
        /*005c*/ 	.byte	0x04, 0x1c
        /*005e*/ 	.short	(.L_23 - .L_22)


	//   ....[0]....
.L_22:
        /*0060*/ 	.word	0x00000400


	//   ....[1]....
        /*0064*/ 	.word	0x00000450


	//----- nvinfo : EIATTR_CBANK_PARAM_SIZE
	.align		4
.L_23:
        /*0068*/ 	.byte	0x03, 0x19
        /*006a*/ 	.short	0x001c


	//----- nvinfo : EIATTR_PARAM_CBANK
	.align		4
        /*006c*/ 	.byte	0x04, 0x0a
        /*006e*/ 	.short	(.L_25 - .L_24)
	.align		4
.L_24:
        /*0070*/ 	.word	index@(.nv.constant0._Z39CornerTurningMatrixMultiplicationKernelPfS_S_i)
        /*0074*/ 	.short	0x0380
        /*0076*/ 	.short	0x001c


	//----- nvinfo : EIATTR_SW_WAR
	.align		4
.L_25:
        /*0078*/ 	.byte	0x04, 0x36
        /*007a*/ 	.short	(.L_27 - .L_26)
.L_26:
        /*007c*/ 	.word	0x00000008
.L_27:


//--------------------- .nv.info._Z41NoCornerTurningMatrixMultiplicationKernelPfS_S_i --------------------------
	.section	.nv.info._Z41NoCornerTurningMatrixMultiplicationKernelPfS_S_i,"",@"SHT_CUDA_INFO"
	.sectionflags	@""
	.align	4


	//----- nvinfo : EIATTR_CUDA_API_VERSION
	.align		4
        /*0000*/ 	.byte	0x04, 0x37
        /*0002*/ 	.short	(.L_29 - .L_28)
.L_28:
        /*0004*/ 	.word	0x00000082


	//----- nvinfo : EIATTR_KPARAM_INFO
	.align		4
.L_29:
        /*0008*/ 	.byte	0x04, 0x17
        /*000a*/ 	.short	(.L_31 - .L_30)
.L_30:
        /*000c*/ 	.word	0x00000000
        /*0010*/ 	.short	0x0003
        /*0012*/ 	.short	0x0018
        /*0014*/ 	.byte	0x00, 0xf0, 0x11, 0x00


	//----- nvinfo : EIATTR_KPARAM_INFO
	.align		4
.L_31:
        /*0018*/ 	.byte	0x04, 0x17
        /*001a*/ 	.short	(.L_33 - .L_32)
.L_32:
        /*001c*/ 	.word	0x00000000
        /*0020*/ 	.short	0x0002
        /*0022*/ 	.short	0x0010
        /*0024*/ 	.byte	0x00, 0xf5, 0x21, 0x00


	//----- nvinfo : EIATTR_KPARAM_INFO
	.align		4
.L_33:
        /*0028*/ 	.byte	0x04, 0x17
        /*002a*/ 	.short	(.L_35 - .L_34)
.L_34:
        /*002c*/ 	.word	0x00000000
        /*0030*/ 	.short	0x0001
        /*0032*/ 	.short	0x0008
        /*0034*/ 	.byte	0x00, 0xf5, 0x21, 0x00


	//----- nvinfo : EIATTR_KPARAM_INFO
	.align		4
.L_35:
        /*0038*/ 	.byte	0x04, 0x17
        /*003a*/ 	.short	(.L_37 - .L_36)
.L_36:
        /*003c*/ 	.word	0x00000000
        /*0040*/ 	.short	0x0000
        /*0042*/ 	.short	0x0000
        /*0044*/ 	.byte	0x00, 0xf5, 0x21, 0x00


	//----- nvinfo : EIATTR_SPARSE_MMA_MASK
	.align		4
.L_37:
        /*0048*/ 	.byte	0x03, 0x50
        /*004a*/ 	.short	0x0000


	//----- nvinfo : EIATTR_MAXREG_COUNT
	.align		4
        /*004c*/ 	.byte	0x03, 0x1b
        /*004e*/ 	.short	0x00ff


	//----- nvinfo : EIATTR_NUM_BARRIERS
	.align		4
        /*0050*/ 	.byte	0x02, 0x4c
        /*0052*/ 	.byte	0x01
	.zero		1


	//----- nvinfo : EIATTR_MERCURY_ISA_VERSION
	.align		4
        /*0054*/ 	.byte	0x03, 0x5f
        /*0056*/ 	.short	0x0101


	//----- nvinfo : EIATTR_VRC_CTA_INIT_COUNT
	.align		4
        /*0058*/ 	.byte	0x02, 0x4a
	.zero		1
	.zero		1


	//----- nvinfo : EIATTR_EXIT_INSTR_OFFSETS
	.align		4
        /*005c*/ 	.byte	0x04, 0x1c
        /*005e*/ 	.short	(.L_39 - .L_38)


	//   ....[0]....
.L_38:
        /*0060*/ 	.word	0x000003f0


	//   ....[1]....
        /*0064*/ 	.word	0x00000440


	//----- nvinfo : EIATTR_CBANK_PARAM_SIZE
	.align		4
.L_39:
        /*0068*/ 	.byte	0x03, 0x19
        /*006a*/ 	.short	0x001c


	//----- nvinfo : EIATTR_PARAM_CBANK
	.align		4
        /*006c*/ 	.byte	0x04, 0x0a
        /*006e*/ 	.short	(.L_41 - .L_40)
	.align		4
.L_40:
        /*0070*/ 	.word	index@(.nv.constant0._Z41NoCornerTurningMatrixMultiplicationKernelPfS_S_i)
        /*0074*/ 	.short	0x0380
        /*0076*/ 	.short	0x001c


	//----- nvinfo : EIATTR_SW_WAR
	.align		4
.L_41:
        /*0078*/ 	.byte	0x04, 0x36
        /*007a*/ 	.short	(.L_43 - .L_42)
.L_42:
        /*007c*/ 	.word	0x00000008
.L_43:


//--------------------- .nv.callgraph             --------------------------
	.section	.nv.callgraph,"",@"SHT_CUDA_CALLGRAPH"
	.align	4
	.sectionentsize	8
	.align		4
        /*0000*/ 	.word	0x00000000
	.align		4
        /*0004*/ 	.word	0xffffffff
	.align		4
        /*0008*/ 	.word	0x00000000
	.align		4
        /*000c*/ 	.word	0xfffffffe
	.align		4
        /*0010*/ 	.word	0x00000000
	.align		4
        /*0014*/ 	.word	0xfffffffd
	.align		4
        /*0018*/ 	.word	0x00000000
	.align		4
        /*001c*/ 	.word	0xfffffffc


//--------------------- .text._Z39CornerTurningMatrixMultiplicationKernelPfS_S_i --------------------------
	.section	.text._Z39CornerTurningMatrixMultiplicationKernelPfS_S_i,"ax",@progbits
	.align	128
        .global         _Z39CornerTurningMatrixMultiplicationKernelPfS_S_i
        .type           _Z39CornerTurningMatrixMultiplicationKernelPfS_S_i,@function
        .size           _Z39CornerTurningMatrixMultiplicationKernelPfS_S_i,(.L_x_6 - _Z39CornerTurningMatrixMultiplicationKernelPfS_S_i)
        .other          _Z39CornerTurningMatrixMultiplicationKernelPfS_S_i,@"STO_CUDA_ENTRY STV_DEFAULT"
_Z39CornerTurningMatrixMultiplicationKernelPfS_S_i:
.text._Z39CornerTurningMatrixMultiplicationKernelPfS_S_i:
[----:B------:R-:W-:Y:S01]  /*0000*/  LDC R1, c[0x0][0x37c] ;  /* 0x0000df00ff017b82 */ /* 0x000fe20000000800 */
[----:B------:R-:W0:Y:S01]  /*0010*/  LDCU UR8, c[0x0][0x398] ;  /* 0x00007300ff0877ac */ /* 0x000e220008000800 */
[----:B------:R-:W1:Y:S06]  /*0020*/  S2R R4, SR_TID.Y ;  /* 0x0000000000047919 */ /* 0x000e6c0000002200 */
[----:B------:R-:W2:Y:S01]  /*0030*/  S2UR UR4, SR_CTAID.X ;  /* 0x00000000000479c3 */ /* 0x000ea20000002500 */
[----:B------:R-:W-:Y:S01]  /*0040*/  MOV R13, RZ ;  /* 0x000000ff000d7202 */ /* 0x000fe20000000f00 */
[----:B------:R-:W3:Y:S01]  /*0050*/  LDCU.64 UR10, c[0x0][0x358] ;  /* 0x00006b00ff0a77ac */ /* 0x000ee20008000a00 */
[----:B------:R-:W4:Y:S05]  /*0060*/  S2R R0, SR_TID.X ;  /* 0x0000000000007919 */ /* 0x000f2a0000002100 */
[----:B------:R-:W1:Y:S01]  /*0070*/  S2UR UR6, SR_CTAID.Y ;  /* 0x00000000000679c3 */ /* 0x000e620000002600 */
[----:B0-----:R-:W0:Y:S07]  /*0080*/  I2F.F64 R2, UR8 ;  /* 0x0000000800027d12 */ /* 0x001e2e0008201c00 */
[----:B------:R-:W1:Y:S01]  /*0090*/  LDC R15, c[0x0][0x364] ;  /* 0x0000d900ff0f7b82 */ /* 0x000e620000000800 */
[----:B------:R-:W2:Y:S01]  /*00a0*/  LDCU UR5, c[0x0][0x360] ;  /* 0x00006c00ff0577ac */ /* 0x000ea20008000800 */
[----:B0-----:R-:W-:Y:S01]  /*00b0*/  DMUL R2, R2, 0.5 ;  /* 0x3fe0000002027828 */ /* 0x001fe20000000000 */
[----:B--2---:R-:W-:-:S09]  /*00c0*/  UIMAD UR4, UR4, UR5, URZ ;  /* 0x00000005040472a4 */ /* 0x004fd2000f8e02ff */
[----:B------:R-:W0:Y:S01]  /*00d0*/  FRND.F64.CEIL R2, R2 ;  /* 0x0000000200027313 */ /* 0x000e220000309800 */
[----:B-1----:R-:W-:Y:S01]  /*00e0*/  IMAD R15, R15, UR6, R4 ;  /* 0x000000060f0f7c24 */ /* 0x002fe2000f8e0204 */
[----:B----4-:R-:W-:-:S04]  /*00f0*/  IADD3 R12, PT, PT, R0, UR4, RZ ;  /* 0x00000004000c7c10 */ /* 0x010fc8000fffe0ff */
[----:B------:R-:W-:Y:S01]  /*0100*/  VIMNMX R14, PT, PT, R15, R12, !PT ;  /* 0x0000000c0f0e7248 */ /* 0x000fe20007fe0100 */
[----:B0-----:R-:W-:-:S14]  /*0110*/  DSETP.GT.AND P0, PT, R2, RZ, PT ;  /* 0x000000ff0200722a */ /* 0x001fdc0003f04000 */
[----:B---3--:R-:W-:Y:S05]  /*0120*/  @!P0 BRA `(.L_x_0) ;  /* 0x0000000000b08947 */ /* 0x008fea0003800000 */
[----:B------:R-:W0:Y:S01]  /*0130*/  S2UR UR7, SR_CgaCtaId ;  /* 0x00000000000779c3 */ /* 0x000e220000008800 */
[----:B------:R-:W-:Y:S01]  /*0140*/  UMOV UR5, 0x400 ;  /* 0x0000040000057882 */ /* 0x000fe20000000000 */
[----:B------:R-:W-:Y:S01]  /*0150*/  VIADD R17, R4, UR4 ;  /* 0x0000000404117c36 */ /* 0x000fe20008000000 */
[----:B------:R-:W-:Y:S01]  /*0160*/  UIADD3 UR6, UPT, UPT, UR5, 0x10, URZ ;  /* 0x0000001005067890 */ /* 0x000fe2000fffe0ff */
[--C-:B------:R-:W-:Y:S01]  /*0170*/  IMAD R16, R15, UR8, R0.reuse ;  /* 0x000000080f107c24 */ /* 0x100fe2000f8e0200 */
[----:B------:R-:W-:Y:S01]  /*0180*/  MOV R13, RZ ;  /* 0x000000ff000d7202 */ /* 0x000fe20000000f00 */
[----:B------:R-:W-:Y:S01]  /*0190*/  IMAD.MOV.U32 R23, RZ, RZ, RZ ;  /* 0x000000ffff177224 */ /* 0x000fe200078e00ff */
[----:B------:R-:W1:Y:S01]  /*01a0*/  LDCU UR9, c[0x0][0x398] ;  /* 0x00007300ff0977ac */ /* 0x000e620008000800 */
[----:B------:R-:W-:Y:S01]  /*01b0*/  IMAD R18, R17, UR8, R0 ;  /* 0x0000000811127c24 */ /* 0x000fe2000f8e0200 */
[----:B0-----:R-:W-:Y:S02]  /*01c0*/  ULEA UR6, UR7, UR6, 0x18 ;  /* 0x0000000607067291 */ /* 0x001fe4000f8ec0ff */
[----:B------:R-:W-:-:S04]  /*01d0*/  ULEA UR5, UR7, UR5, 0x18 ;  /* 0x0000000507057291 */ /* 0x000fc8000f8ec0ff */
[----:B------:R-:W-:Y:S02]  /*01e0*/  LEA R5, R0, UR6, 0x3 ;  /* 0x0000000600057c11 */ /* 0x000fe4000f8e18ff */
[----:B------:R-:W-:-:S03]  /*01f0*/  LEA R19, R4, UR5, 0x3 ;  /* 0x0000000504137c11 */ /* 0x000fc6000f8e18ff */
[--C-:B------:R-:W-:Y:S01]  /*0200*/  IMAD R21, R4, 0x4, R5.reuse ;  /* 0x0000000404157824 */ /* 0x100fe200078e0205 */
[C---:B------:R-:W-:Y:S01]  /*0210*/  LEA R20, R0.reuse, R19, 0x2 ;  /* 0x0000001300147211 */ /* 0x040fe200078e10ff */
[----:B-1----:R-:W-:-:S07]  /*0220*/  IMAD R22, R0, -0x4, R5 ;  /* 0xfffffffc00167824 */ /* 0x002fce00078e0205 */
.L_x_1:
[----:B------:R-:W-:Y:S01]  /*0230*/  LEA R4, R23, R0, 0x1 ;  /* 0x0000000017047211 */ /* 0x000fe200078e08ff */
[----:B------:R-:W-:Y:S01]  /*0240*/  UMOV UR8, UR9 ;  /* 0x0000000900087c82 */ /* 0x000fe20008000000 */
[----:B------:R-:W-:Y:S02]  /*0250*/  CS2R R24, SRZ ;  /* 0x0000000000187805 */ /* 0x000fe4000001ff00 */
[----:B------:R-:W-:Y:S02]  /*0260*/  VIMNMX R5, PT, PT, R15, R4, !PT ;  /* 0x000000040f057248 */ /* 0x000fe40007fe0100 */
[----:B------:R-:W-:Y:S02]  /*0270*/  ISETP.GE.AND P0, PT, R4, UR8, PT ;  /* 0x0000000804007c0c */ /* 0x000fe4000bf06270 */
[----:B------:R-:W-:Y:S02]  /*0280*/  ISETP.GE.AND P1, PT, R5, UR8, PT ;  /* 0x0000000805007c0c */ /* 0x000fe4000bf26270 */
[----:B------:R-:W-:-:S11]  /*0290*/  ISETP.GE.U32.OR P0, PT, R17, UR8, P0 ;  /* 0x0000000811007c0c */ /* 0x000fd60008706470 */
[----:B------:R-:W0:Y:S01]  /*02a0*/  @!P1 LDC.64 R6, c[0x0][0x380] ;  /* 0x0000e000ff069b82 */ /* 0x000e220000000a00 */
[C---:B------:R-:W-:Y:S01]  /*02b0*/  @!P1 IMAD R9, R23.reuse, 0x2, R16 ;  /* 0x0000000217099824 */ /* 0x040fe200078e0210 */
[----:B------:R-:W-:-:S06]  /*02c0*/  @!P0 LEA R11, R23, R18, 0x1 ;  /* 0x00000012170b8211 */ /* 0x000fcc00078e08ff */
[----:B------:R-:W1:Y:S01]  /*02d0*/  @!P0 LDC.64 R4, c[0x0][0x388] ;  /* 0x0000e200ff048b82 */ /* 0x000e620000000a00 */
[----:B0-----:R-:W-:-:S05]  /*02e0*/  @!P1 IMAD.WIDE R6, R9, 0x4, R6 ;  /* 0x0000000409069825 */ /* 0x001fca00078e0206 */
[----:B------:R-:W2:Y:S01]  /*02f0*/  @!P1 LDG.E R25, desc[UR10][R6.64] ;  /* 0x0000000a06199981 */ /* 0x000ea2000c1e1900 */
[----:B-1----:R-:W-:-:S05]  /*0300*/  @!P0 IMAD.WIDE R4, R11, 0x4, R4 ;  /* 0x000000040b048825 */ /* 0x002fca00078e0204 */
[----:B------:R-:W3:Y:S01]  /*0310*/  @!P0 LDG.E R24, desc[UR10][R4.64] ;  /* 0x0000000a04188981 */ /* 0x000ee2000c1e1900 */
[----:B------:R-:W-:-:S04]  /*0320*/  VIADD R23, R23, 0x1 ;  /* 0x0000000117177836 */ /* 0x000fc80000000000 */
[----:B------:R-:W0:Y:S02]  /*0330*/  I2F.F64.U32 R10, R23 ;  /* 0x00000017000a7312 */ /* 0x000e240000201800 */
[----:B0-----:R-:W-:Y:S01]  /*0340*/  DSETP.GT.AND P0, PT, R2, R10, PT ;  /* 0x0000000a0200722a */ /* 0x001fe20003f04000 */
[----:B--2---:R-:W-:Y:S04]  /*0350*/  STS [R20], R25 ;  /* 0x0000001914007388 */ /* 0x004fe80000000800 */
[----:B---3--:R-:W-:Y:S01]  /*0360*/  STS [R21], R24 ;  /* 0x0000001815007388 */ /* 0x008fe20000000800 */
[----:B------:R-:W-:Y:S06]  /*0370*/  BAR.SYNC.DEFER_BLOCKING 0x0 ;  /* 0x0000000000007b1d */ /* 0x000fec0000010000 */
[----:B------:R-:W-:Y:S04]  /*0380*/  LDS R26, [R22] ;  /* 0x00000000161a7984 */ /* 0x000fe80000000800 */
[----:B------:R-:W0:Y:S04]  /*0390*/  LDS.64 R8, [R19] ;  /* 0x0000000013087984 */ /* 0x000e280000000a00 */
[----:B------:R-:W1:Y:S01]  /*03a0*/  LDS R27, [R22+0x8] ;  /* 0x00000800161b7984 */ /* 0x000e620000000800 */
[----:B0-----:R-:W-:-:S04]  /*03b0*/  FFMA R8, R8, R26, R13 ;  /* 0x0000001a08087223 */ /* 0x001fc8000000000d */
[----:B-1----:R-:W-:Y:S01]  /*03c0*/  FFMA R13, R27, R9, R8 ;  /* 0x000000091b0d7223 */ /* 0x002fe20000000008 */
[----:B------:R-:W-:Y:S06]  /*03d0*/  BAR.SYNC.DEFER_BLOCKING 0x0 ;  /* 0x0000000000007b1d */ /* 0x000fec0000010000 */
[----:B------:R-:W-:Y:S05]  /*03e0*/  @P0 BRA `(.L_x_1) ;  /* 0xfffffffc00900947 */ /* 0x000fea000383ffff */
.L_x_0:
[----:B------:R-:W-:-:S13]  /*03f0*/  ISETP.GE.AND P0, PT, R14, UR8, PT ;  /* 0x000000080e007c0c */ /* 0x000fda000bf06270 */
[----:B------:R-:W-:Y:S05]  /*0400*/  @P0 EXIT ;  /* 0x000000000000094d */ /* 0x000fea0003800000 */
[----:B------:R-:W0:Y:S01]  /*0410*/  LDC.64 R2, c[0x0][0x390] ;  /* 0x0000e400ff027b82 */ /* 0x000e220000000a00 */
[----:B------:R-:W-:-:S04]  /*0420*/  IMAD R15, R15, UR8, R12 ;  /* 0x000000080f0f7c24 */ /* 0x000fc8000f8e020c */
[----:B0-----:R-:W-:-:S05]  /*0430*/  IMAD.WIDE R2, R15, 0x4, R2 ;  /* 0x000000040f027825 */ /* 0x001fca00078e0202 */
[----:B------:R-:W-:Y:S01]  /*0440*/  STG.E desc[UR10][R2.64], R13 ;  /* 0x0000000d02007986 */ /* 0x000fe2000c10190a */
[----:B------:R-:W-:Y:S05]  /*0450*/  EXIT ;  /* 0x000000000000794d */ /* 0x000fea0003800000 */
.L_x_2:
[----:B------:R-:W-:-:S00]  /*0460*/  BRA `(.L_x_2) ;  /* 0xfffffffc00fc7947 */ /* 0x000fc0000383ffff */
[----:B------:R-:W-:-:S00]  /*0470*/  NOP ;  /* 0x0000000000007918 */ /* 0x000fc00000000000 */
        /* <DEDUP_REMOVED lines=8> */
.L_x_6:


//--------------------- .text._Z41NoCornerTurningMatrixMultiplicationKernelPfS_S_i --------------------------
	.section	.text._Z41NoCornerTurningMatrixMultiplicationKernelPfS_S_i,"ax",@progbits
	.align	128
        .global         _Z41NoCornerTurningMatrixMultiplicationKernelPfS_S_i
        .type           _Z41NoCornerTurningMatrixMultiplicationKernelPfS_S_i,@function
        .size           _Z41NoCornerTurningMatrixMultiplicationKernelPfS_S_i,(.L_x_7 - _Z41NoCornerTurningMatrixMultiplicationKernelPfS_S_i)
        .other          _Z41NoCornerTurningMatrixMultiplicationKernelPfS_S_i,@"STO_CUDA_ENTRY STV_DEFAULT"
_Z41NoCornerTurningMatrixMultiplicationKernelPfS_S_i:
.text._Z41NoCornerTurningMatrixMultiplicationKernelPfS_S_i:
[----:B------:R-:W-:Y:S01]  /*0000*/  LDC R1, c[0x0][0x37c] ;  /* 0x0000df00ff017b82 */ /* 0x000fe20000000800 */
[----:B------:R-:W0:Y:S01]  /*0010*/  LDCU UR7, c[0x0][0x398] ;  /* 0x00007300ff0777ac */ /* 0x000e220008000800 */
[----:B------:R-:W1:Y:S06]  /*0020*/  S2R R0, SR_TID.Y ;  /* 0x0000000000007919 */ /* 0x000e6c0000002200 */
[----:B------:R-:W1:Y:S01]  /*0030*/  LDC R15, c[0x0][0x364] ;  /* 0x0000d900ff0f7b82 */ /* 0x000e620000000800 */
[----:B------:R-:W-:Y:S01]  /*0040*/  MOV R13, RZ ;  /* 0x000000ff000d7202 */ /* 0x000fe20000000f00 */
[----:B------:R-:W2:Y:S01]  /*0050*/  LDCU.64 UR10, c[0x0][0x358] ;  /* 0x00006b00ff0a77ac */ /* 0x000ea20008000a00 */
[----:B------:R-:W3:Y:S05]  /*0060*/  S2R R12, SR_TID.X ;  /* 0x00000000000c7919 */ /* 0x000eea0000002100 */
[----:B------:R-:W-:Y:S01]  /*0070*/  S2UR UR4, SR_CTAID.X ;  /* 0x00000000000479c3 */ /* 0x000fe20000002500 */
[----:B0-----:R-:W0:Y:S07]  /*0080*/  I2F.F64 R2, UR7 ;  /* 0x0000000700027d12 */ /* 0x001e2e0008201c00 */
[----:B------:R-:W1:Y:S08]  /*0090*/  S2UR UR5, SR_CTAID.Y ;  /* 0x00000000000579c3 */ /* 0x000e700000002600 */
[----:B------:R-:W3:Y:S01]  /*00a0*/  LDC R5, c[0x0][0x360] ;  /* 0x0000d800ff057b82 */ /* 0x000ee20000000800 */
[----:B0-----:R-:W-:-:S10]  /*00b0*/  DMUL R2, R2, 0.5 ;  /* 0x3fe0000002027828 */ /* 0x001fd40000000000 */
[----:B------:R-:W0:Y:S01]  /*00c0*/  FRND.F64.CEIL R2, R2 ;  /* 0x0000000200027313 */ /* 0x000e220000309800 */
[----:B-1----:R-:W-:Y:S02]  /*00d0*/  IMAD R15, R15, UR5, R0 ;  /* 0x000000050f0f7c24 */ /* 0x002fe4000f8e0200 */
[----:B---3--:R-:W-:-:S05]  /*00e0*/  IMAD R14, R5, UR4, R12 ;  /* 0x00000004050e7c24 */ /* 0x008fca000f8e020c */
[----:B------:R-:W-:Y:S01]  /*00f0*/  VIMNMX R16, PT, PT, R15, R14, !PT ;  /* 0x0000000e0f107248 */ /* 0x000fe20007fe0100 */
[----:B0-----:R-:W-:-:S14]  /*0100*/  DSETP.GT.AND P0, PT, R2, RZ, PT ;  /* 0x000000ff0200722a */ /* 0x001fdc0003f04000 */
[----:B--2---:R-:W-:Y:S05]  /*0110*/  @!P0 BRA `(.L_x_3) ;  /* 0x0000000000b08947 */ /* 0x004fea0003800000 */
[----:B------:R-:W0:Y:S01]  /*0120*/  S2UR UR6, SR_CgaCtaId ;  /* 0x00000000000679c3 */ /* 0x000e220000008800 */
[----:B------:R-:W-:Y:S01]  /*0130*/  UMOV UR4, 0x400 ;  /* 0x0000040000047882 */ /* 0x000fe20000000000 */
[----:B------:R-:W-:Y:S01]  /*0140*/  IMAD R18, R15, UR7, R12 ;  /* 0x000000070f127c24 */ /* 0x000fe2000f8e020c */
[----:B------:R-:W-:Y:S01]  /*0150*/  UIADD3 UR5, UPT, UPT, UR4, 0x10, URZ ;  /* 0x0000001004057890 */ /* 0x000fe2000fffe0ff */
[----:B------:R-:W-:Y:S01]  /*0160*/  IMAD R19, R14, UR7, R0 ;  /* 0x000000070e137c24 */ /* 0x000fe2000f8e0200 */
[----:B------:R-:W-:Y:S01]  /*0170*/  MOV R25, RZ ;  /* 0x000000ff00197202 */ /* 0x000fe20000000f00 */
[----:B------:R-:W-:Y:S01]  /*0180*/  IMAD.MOV.U32 R13, RZ, RZ, RZ ;  /* 0x000000ffff0d7224 */ /* 0x000fe200078e00ff */
[----:B------:R-:W1:Y:S01]  /*0190*/  LDCU UR8, c[0x0][0x398] ;  /* 0x00007300ff0877ac */ /* 0x000e620008000800 */
[----:B0-----:R-:W-:Y:S02]  /*01a0*/  ULEA UR4, UR6, UR4, 0x18 ;  /* 0x0000000406047291 */ /* 0x001fe4000f8ec0ff */
[----:B------:R-:W-:-:S04]  /*01b0*/  ULEA UR5, UR6, UR5, 0x18 ;  /* 0x0000000506057291 */ /* 0x000fc8000f8ec0ff */
[----:B------:R-:W-:Y:S02]  /*01c0*/  LEA R21, R0, UR4, 0x3 ;  /* 0x0000000400157c11 */ /* 0x000fe4000f8e18ff */
[----:B------:R-:W-:-:S03]  /*01d0*/  LEA R23, R12, UR5, 0x2 ;  /* 0x000000050c177c11 */ /* 0x000fc6000f8e10ff */
[----:B------:R-:W-:Y:S01]  /*01e0*/  IMAD R20, R12, 0x4, R21 ;  /* 0x000000040c147824 */ /* 0x000fe200078e0215 */
[----:B-1----:R-:W-:-:S07]  /*01f0*/  LEA R17, R0, R23, 0x3 ;  /* 0x0000001700117211 */ /* 0x002fce00078e18ff */
.L_x_4:
[C---:B------:R-:W-:Y:S01]  /*0200*/  IMAD R4, R25.reuse, 0x2, R12 ;  /* 0x0000000219047824 */ /* 0x040fe200078e020c */
[----:B------:R-:W-:Y:S01]  /*0210*/  LEA R5, R25, R0, 0x1 ;  /* 0x0000000019057211 */ /* 0x000fe200078e08ff */
[----:B------:R-:W-:Y:S01]  /*0220*/  UMOV UR7, UR8 ;  /* 0x0000000800077c82 */ /* 0x000fe20008000000 */
[----:B------:R-:W-:Y:S02]  /*0230*/  HFMA2 R22, -RZ, RZ, 0, 0 ;  /* 0x00000000ff167431 */ /* 0x000fe400000001ff */
[----:B------:R-:W-:Y:S01]  /*0240*/  IMAD.MOV.U32 R27, RZ, RZ, RZ ;  /* 0x000000ffff1b7224 */ /* 0x000fe200078e00ff */
[----:B------:R-:W-:Y:S02]  /*0250*/  VIMNMX R4, PT, PT, R15, R4, !PT ;  /* 0x000000040f047248 */ /* 0x000fe40007fe0100 */
[----:B------:R-:W-:Y:S02]  /*0260*/  VIMNMX R5, PT, PT, R14, R5, !PT ;  /* 0x000000050e057248 */ /* 0x000fe40007fe0100 */
[----:B------:R-:W-:-:S02]  /*0270*/  ISETP.GE.AND P0, PT, R4, UR7, PT ;  /* 0x0000000704007c0c */ /* 0x000fc4000bf06270 */
[----:B------:R-:W-:-:S11]  /*0280*/  ISETP.GE.AND P1, PT, R5, UR7, PT ;  /* 0x0000000705007c0c */ /* 0x000fd6000bf26270 */
        /* <DEDUP_REMOVED lines=8> */
[----:B------:R-:W-:-:S04]  /*0310*/  IADD3 R25, PT, PT, R25, 0x1, RZ ;  /* 0x0000000119197810 */ /* 0x000fc80007ffe0ff */
        /* <DEDUP_REMOVED lines=12> */
.L_x_3:
[----:B------:R-:W-:-:S13]  /*03e0*/  ISETP.GE.AND P0, PT, R16, UR7, PT ;  /* 0x0000000710007c0c */ /* 0x000fda000bf06270 */
[----:B------:R-:W-:Y:S05]  /*03f0*/  @P0 EXIT ;  /* 0x000000000000094d */ /* 0x000fea0003800000 */
[----:B------:R-:W0:Y:S01]  /*0400*/  LDC.64 R2, c[0x0][0x390] ;  /* 0x0000e400ff027b82 */ /* 0x000e220000000a00 */
[----:B------:R-:W-:-:S04]  /*0410*/  IMAD R15, R15, UR7, R14 ;  /* 0x000000070f0f7c24 */ /* 0x000fc8000f8e020e */
[----:B0-----:R-:W-:-:S05]  /*0420*/  IMAD.WIDE R2, R15, 0x4, R2 ;  /* 0x000000040f027825 */ /* 0x001fca00078e0202 */
[----:B------:R-:W-:Y:S01]  /*0430*/  STG.E desc[UR10][R2.64], R13 ;  /* 0x0000000d02007986 */ /* 0x000fe2000c10190a */
[----:B------:R-:W-:Y:S05]  /*0440*/  EXIT ;  /* 0x000000000000794d */ /* 0x000fea0003800000 */
.L_x_5:
        /* <DEDUP_REMOVED lines=11> */
.L_x_7:


//--------------------- .nv.shared._Z39CornerTurningMatrixMultiplicationKernelPfS_S_i --------------------------
	.section	.nv.shared._Z39CornerTurningMatrixMultiplicationKernelPfS_S_i,"aw",@nobits
	.sectionflags	@""
	.align	4
.nv.shared._Z39CornerTurningMatrixMultiplicationKernelPfS_S_i:
	.zero		1056


//--------------------- .nv.shared.reserved.0     --------------------------
	.section	.nv.shared.reserved.0,"aw",@nobits
	.weak		__nv_reservedSMEM_offset_0_alias
	.size		__nv_reservedSMEM_offset_0_alias, 0, 64
	.other		__nv_reservedSMEM_offset_0_alias,@"STO_CUDA_RESERVED_SHARED STV_DEFAULT"
__nv_reservedSMEM_offset_0_alias:
	.zero		0
	.zero		64


//--------------------- .nv.shared._Z41NoCornerTurningMatrixMultiplicationKernelPfS_S_i --------------------------
	.section	.nv.shared._Z41NoCornerTurningMatrixMultiplicationKernelPfS_S_i,"aw",@nobits
	.sectionflags	@""
	.align	4
.nv.shared._Z41NoCornerTurningMatrixMultiplicationKernelPfS_S_i:
	.zero		1056


//--------------------- .nv.constant0._Z39CornerTurningMatrixMultiplicationKernelPfS_S_i --------------------------
	.section	.nv.constant0._Z39CornerTurningMatrixMultiplicationKernelPfS_S_i,"a",@progbits
	.sectionflags	@""
	.align	4
.nv.constant0._Z39CornerTurningMatrixMultiplicationKernelPfS_S_i:
	.zero		924


//--------------------- .nv.constant0._Z41NoCornerTurningMatrixMultiplicationKernelPfS_S_i --------------------------
	.section	.nv.constant0._Z41NoCornerTurningMatrixMultiplicationKernelPfS_S_i,"a",@progbits
	.sectionflags	@""
	.align	4
.nv.constant0._Z41NoCornerTurningMatrixMultiplicationKernelPfS_S_i:
	.zero		924


//--------------------- SYMBOLS --------------------------

	.type		.nv.reservedSmem.offset0,@object
	.size		.nv.reservedSmem.offset0,0x4
	.type		.nv.reservedSmem.cap,@object
	.size		.nv.reservedSmem.cap,0x4
